//
// Generated by NVIDIA NVVM Compiler
//
// Compiler Build ID: CL-36424714
// Cuda compilation tools, release 13.0, V13.0.88
// Based on NVVM 20.0.0
//

.version 9.0
.target sm_100
.address_size 64


.func  (.param .b32 func_retval0) _Z20fib_recursive_devicej(
	.param .b32 _Z20fib_recursive_devicej_param_0
)
{
	.reg .pred 	%p<2>;
	.reg .b32 	%r<13>;

	ld.param.u32 	%r12, [_Z20fib_recursive_devicej_param_0];
	mov.b32 	%r11, 0;
$L__BB0_1:
	setp.lt.u32 	%p1, %r12, 2;
	@%p1 bra 	$L__BB0_3;
	add.s32 	%r7, %r12, -2;
	{ // callseq 0, 0
	.param .b32 param0;
	st.param.b32 	[param0], %r7;
	.param .b32 retval0;
	call.uni (retval0), 
	_Z20fib_recursive_devicej, 
	(
	param0
	);
	ld.param.b32 	%r8, [retval0];
	} // callseq 0
	add.s32 	%r11, %r8, %r11;
	add.s32 	%r12, %r12, -1;
	bra.uni 	$L__BB0_1;
$L__BB0_3:
	add.s32 	%r10, %r12, %r11;
	st.param.b32 	[func_retval0], %r10;
	ret;

}
	// .globl	_Z20fib_recursive_kerneljPj
.visible .entry _Z20fib_recursive_kerneljPj(
	.param .u32 _Z20fib_recursive_kerneljPj_param_0,
	.param .u64 .ptr .align 1 _Z20fib_recursive_kerneljPj_param_1
)
{
	.reg .b32 	%r<4>;
	.reg .b64 	%rd<3>;

	ld.param.u32 	%r1, [_Z20fib_recursive_kerneljPj_param_0];
	ld.param.u64 	%rd1, [_Z20fib_recursive_kerneljPj_param_1];
	cvta.to.global.u64 	%rd2, %rd1;
	{ // callseq 1, 0
	.param .b32 param0;
	st.param.b32 	[param0], %r1;
	.param .b32 retval0;
	call.uni (retval0), 
	_Z20fib_recursive_devicej, 
	(
	param0
	);
	ld.param.b32 	%r2, [retval0];
	} // callseq 1
	st.global.u32 	[%rd2], %r2;
	ret;

}
	// .globl	_Z20fib_iterative_kerneljPj
.visible .entry _Z20fib_iterative_kerneljPj(
	.param .u32 _Z20fib_iterative_kerneljPj_param_0,
	.param .u64 .ptr .align 1 _Z20fib_iterative_kerneljPj_param_1
)
{
	.reg .pred 	%p<6>;
	.reg .b32 	%r<42>;
	.reg .b64 	%rd<3>;

	ld.param.u32 	%r41, [_Z20fib_iterative_kerneljPj_param_0];
	ld.param.u64 	%rd1, [_Z20fib_iterative_kerneljPj_param_1];
	setp.lt.u32 	%p1, %r41, 2;
	@%p1 bra 	$L__BB2_7;
	add.s32 	%r24, %r41, 1;
	max.u32 	%r25, %r24, 3;
	add.s32 	%r1, %r25, -2;
	add.s32 	%r26, %r25, -3;
	and.b32  	%r2, %r1, 3;
	setp.lt.u32 	%p2, %r26, 3;
	mov.b32 	%r37, 0;
	mov.b32 	%r41, 1;
	@%p2 bra 	$L__BB2_4;
	and.b32  	%r29, %r1, -4;
	neg.s32 	%r32, %r29;
	mov.b32 	%r37, 0;
	mov.b32 	%r41, 1;
$L__BB2_3:
	add.s32 	%r30, %r41, %r37;
	add.s32 	%r31, %r30, %r41;
	add.s32 	%r37, %r31, %r30;
	add.s32 	%r41, %r37, %r31;
	add.s32 	%r32, %r32, 4;
	setp.ne.s32 	%p3, %r32, 0;
	@%p3 bra 	$L__BB2_3;
$L__BB2_4:
	setp.eq.s32 	%p4, %r2, 0;
	@%p4 bra 	$L__BB2_7;
	neg.s32 	%r38, %r2;
$L__BB2_6:
	.pragma "nounroll";
	mov.u32 	%r15, %r41;
	add.s32 	%r41, %r15, %r37;
	add.s32 	%r38, %r38, 1;
	setp.ne.s32 	%p5, %r38, 0;
	mov.u32 	%r37, %r15;
	@%p5 bra 	$L__BB2_6;
$L__BB2_7:
	cvta.to.global.u64 	%rd2, %rd1;
	st.global.u32 	[%rd2], %r41;
	ret;

}


// ===== COMPILED SASS (sm_100) =====

	.target	sm_100

	.elftype	@"ET_EXEC"


//--------------------- .note.nv.tkinfo           --------------------------
	.section	.note.nv.tkinfo,"",@"SHT_NOTE"
	.sectionflags	@"SHF_NOTE_NV_TKINFO"
	.tkinfo
        /*0018*/ 	.word	0x00000002
        /*0030*/ 	.string	""
        /*0030*/ 	.string	"ptxas"
        /*0030*/ 	.string	"Cuda compilation tools, release 13.0, V13.0.88"
        /*0030*/ 	.string	"Build cuda_13.0.r13.0/compiler.36424714_0"
        /*0030*/ 	.string	"-arch sm_100 -m 64 "



//--------------------- .note.nv.cuinfo           --------------------------
	.section	.note.nv.cuinfo,"",@"SHT_NOTE"
	.sectionflags	@"SHF_NOTE_NV_CUINFO"
        /*0018*/ 	.short	0x0002
        /*001a*/ 	.short	0x0064
        /*001c*/ 	.short	0x0082
	.zero		2


//--------------------- .nv.info                  --------------------------
	.section	.nv.info,"",@"SHT_CUDA_INFO"
	.align	4


	//----- nvinfo : EIATTR_REGCOUNT
	.align		4
        /*0000*/ 	.byte	0x04, 0x2f
        /*0002*/ 	.short	(.L_1 - .L_0)
	.align		4
.L_0:
        /*0004*/ 	.word	index@(_Z20fib_recursive_kerneljPj)
        /*0008*/ 	.word	0x00000018


	//----- nvinfo : EIATTR_FRAME_SIZE
	.align		4
.L_1:
        /*000c*/ 	.byte	0x04, 0x11
        /*000e*/ 	.short	(.L_3 - .L_2)
	.align		4
.L_2:
        /*0010*/ 	.word	index@($_Z20fib_recursive_kerneljPj$_Z20fib_recursive_devicej)
        /*0014*/ 	.word	0x00000000


	//----- nvinfo : EIATTR_FRAME_SIZE
	.align		4
.L_3:
        /*0018*/ 	.byte	0x04, 0x11
        /*001a*/ 	.short	(.L_5 - .L_4)
	.align		4
.L_4:
        /*001c*/ 	.word	index@(_Z20fib_recursive_kerneljPj)
        /*0020*/ 	.word	0x00000000


	//----- nvinfo : EIATTR_REGCOUNT
	.align		4
.L_5:
        /*0024*/ 	.byte	0x04, 0x2f
        /*0026*/ 	.short	(.L_7 - .L_6)
	.align		4
.L_6:
        /*0028*/ 	.word	index@(_Z20fib_iterative_kerneljPj)
        /*002c*/ 	.word	0x00000008


	//----- nvinfo : EIATTR_FRAME_SIZE
	.align		4
.L_7:
        /*0030*/ 	.byte	0x04, 0x11
        /*0032*/ 	.short	(.L_9 - .L_8)
	.align		4
.L_8:
        /*0034*/ 	.word	index@(_Z20fib_iterative_kerneljPj)
        /*0038*/ 	.word	0x00000000


	//----- nvinfo : EIATTR_MIN_STACK_SIZE
	.align		4
.L_9:
        /*003c*/ 	.byte	0x04, 0x12
        /*003e*/ 	.short	(.L_11 - .L_10)
	.align		4
.L_10:
        /*0040*/ 	.word	index@(_Z20fib_iterative_kerneljPj)
        /*0044*/ 	.word	0x00000000


	//----- nvinfo : EIATTR_MIN_STACK_SIZE
	.align		4
.L_11:
        /*0048*/ 	.byte	0x04, 0x12
        /*004a*/ 	.short	(.L_13 - .L_12)
	.align		4
.L_12:
        /*004c*/ 	.word	index@(_Z20fib_recursive_kerneljPj)
        /*0050*/ 	.word	0x00000000
.L_13:


//--------------------- .nv.compat                --------------------------
	.section	.nv.compat,"",@"SHT_CUDA_COMPAT_INFO"
	.align	4
        /*0000*/ 	.byte	0x02, 0x09, 0x00, 0x00, 0x02, 0x02, 0x01, 0x00, 0x02, 0x05, 0x05, 0x00, 0x03, 0x07, 0x01, 0x01
        /*0010*/ 	.byte	0x02, 0x03, 0x00, 0x00, 0x02, 0x06, 0x01, 0x00, 0x04, 0x0b, 0x08, 0x00, 0x09, 0x00, 0x00, 0x00
        /*0020*/ 	.byte	0x00, 0x00, 0x00, 0x00


//--------------------- .nv.info._Z20fib_iterative_kerneljPj --------------------------
	.section	.nv.info._Z20fib_iterative_kerneljPj,"",@"SHT_CUDA_INFO"
	.sectionflags	@""
	.align	4


	//----- nvinfo : EIATTR_CUDA_API_VERSION
	.align		4
        /*0000*/ 	.byte	0x04, 0x37
        /*0002*/ 	.short	(.L_15 - .L_14)
.L_14:
        /*0004*/ 	.word	0x00000082


	//----- nvinfo : EIATTR_KPARAM_INFO
	.align		4
.L_15:
        /*0008*/ 	.byte	0x04, 0x17
        /*000a*/ 	.short	(.L_17 - .L_16)
.L_16:
        /*000c*/ 	.word	0x00000000
        /*0010*/ 	.short	0x0001
        /*0012*/ 	.short	0x0008
        /*0014*/ 	.byte	0x00, 0xf5, 0x21, 0x00


	//----- nvinfo : EIATTR_KPARAM_INFO
	.align		4
.L_17:
        /*0018*/ 	.byte	0x04, 0x17
        /*001a*/ 	.short	(.L_19 - .L_18)
.L_18:
        /*001c*/ 	.word	0x00000000
        /*0020*/ 	.short	0x0000
        /*0022*/ 	.short	0x0000
        /*0024*/ 	.byte	0x00, 0xf0, 0x11, 0x00


	//----- nvinfo : EIATTR_SPARSE_MMA_MASK
	.align		4
.L_19:
        /*0028*/ 	.byte	0x03, 0x50
        /*002a*/ 	.short	0x0000


	//----- nvinfo : EIATTR_MAXREG_COUNT
	.align		4
        /*002c*/ 	.byte	0x03, 0x1b
        /*002e*/ 	.short	0x00ff


	//----- nvinfo : EIATTR_MERCURY_ISA_VERSION
	.align		4
        /*0030*/ 	.byte	0x03, 0x5f
        /*0032*/ 	.short	0x0101


	//----- nvinfo : EIATTR_VRC_CTA_INIT_COUNT
	.align		4
        /*0034*/ 	.byte	0x02, 0x4a
	.zero		1
	.zero		1


	//----- nvinfo : EIATTR_EXIT_INSTR_OFFSETS
	.align		4
        /*0038*/ 	.byte	0x04, 0x1c
        /*003a*/ 	.short	(.L_21 - .L_20)


	//   ....[0]....
.L_20:
        /*003c*/ 	.word	0x000004f0


	//----- nvinfo : EIATTR_CBANK_PARAM_SIZE
	.align		4
.L_21:
        /*0040*/ 	.byte	0x03, 0x19
        /*0042*/ 	.short	0x0010


	//----- nvinfo : EIATTR_PARAM_CBANK
	.align		4
        /*0044*/ 	.byte	0x04, 0x0a
        /*0046*/ 	.short	(.L_23 - .L_22)
	.align		4
.L_22:
        /*0048*/ 	.word	index@(.nv.constant0._Z20fib_iterative_kerneljPj)
        /*004c*/ 	.short	0x0380
        /*004e*/ 	.short	0x0010


	//----- nvinfo : EIATTR_SW_WAR
	.align		4
.L_23:
        /*0050*/ 	.byte	0x04, 0x36
        /*0052*/ 	.short	(.L_25 - .L_24)
.L_24:
        /*0054*/ 	.word	0x00000008
.L_25:


//--------------------- .nv.info._Z20fib_recursive_kerneljPj --------------------------
	.section	.nv.info._Z20fib_recursive_kerneljPj,"",@"SHT_CUDA_INFO"
	.sectionflags	@""
	.align	4


	//----- nvinfo : EIATTR_CUDA_API_VERSION
	.align		4
        /*0000*/ 	.byte	0x04, 0x37
        /*0002*/ 	.short	(.L_27 - .L_26)
.L_26:
        /*0004*/ 	.word	0x00000082


	//----- nvinfo : EIATTR_KPARAM_INFO
	.align		4
.L_27:
        /*0008*/ 	.byte	0x04, 0x17
        /*000a*/ 	.short	(.L_29 - .L_28)
.L_28:
        /*000c*/ 	.word	0x00000000
        /*0010*/ 	.short	0x0001
        /*0012*/ 	.short	0x0008
        /*0014*/ 	.byte	0x00, 0xf5, 0x21, 0x00


	//----- nvinfo : EIATTR_KPARAM_INFO
	.align		4
.L_29:
        /*0018*/ 	.byte	0x04, 0x17
        /*001a*/ 	.short	(.L_31 - .L_30)
.L_30:
        /*001c*/ 	.word	0x00000000
        /*0020*/ 	.short	0x0000
        /*0022*/ 	.short	0x0000
        /*0024*/ 	.byte	0x00, 0xf0, 0x11, 0x00


	//----- nvinfo : EIATTR_SPARSE_MMA_MASK
	.align		4
.L_31:
        /*0028*/ 	.byte	0x03, 0x50
        /*002a*/ 	.short	0x0000


	//----- nvinfo : EIATTR_MAXREG_COUNT
	.align		4
        /*002c*/ 	.byte	0x03, 0x1b
        /*002e*/ 	.short	0x00ff


	//----- nvinfo : EIATTR_MERCURY_ISA_VERSION
	.align		4
        /*0030*/ 	.byte	0x03, 0x5f
        /*0032*/ 	.short	0x0101


	//----- nvinfo : EIATTR_VRC_CTA_INIT_COUNT
	.align		4
        /*0034*/ 	.byte	0x02, 0x4a
	.zero		1
	.zero		1


	//----- nvinfo : EIATTR_EXIT_INSTR_OFFSETS
	.align		4
        /*0038*/ 	.byte	0x04, 0x1c
        /*003a*/ 	.short	(.L_33 - .L_32)


	//   ....[0]....
.L_32:
        /*003c*/ 	.word	0x00000090


	//----- nvinfo : EIATTR_CRS_STACK_SIZE
	.align		4
.L_33:
        /*0040*/ 	.byte	0x04, 0x1e
        /*0042*/ 	.short	(.L_35 - .L_34)
.L_34:
        /*0044*/ 	.word	0x00000000


	//----- nvinfo : EIATTR_CBANK_PARAM_SIZE
	.align		4
.L_35:
        /*0048*/ 	.byte	0x03, 0x19
        /*004a*/ 	.short	0x0010


	//----- nvinfo : EIATTR_PARAM_CBANK
	.align		4
        /*004c*/ 	.byte	0x04, 0x0a
        /*004e*/ 	.short	(.L_37 - .L_36)
	.align		4
.L_36:
        /*0050*/ 	.word	index@(.nv.constant0._Z20fib_recursive_kerneljPj)
        /*0054*/ 	.short	0x0380
        /*0056*/ 	.short	0x0010


	//----- nvinfo : EIATTR_SW_WAR
	.align		4
.L_37:
        /*0058*/ 	.byte	0x04, 0x36
        /*005a*/ 	.short	(.L_39 - .L_38)
.L_38:
        /*005c*/ 	.word	0x00000008
.L_39:


//--------------------- .nv.callgraph             --------------------------
	.section	.nv.callgraph,"",@"SHT_CUDA_CALLGRAPH"
	.align	4
	.sectionentsize	8
	.align		4
        /*0000*/ 	.word	0x00000000
	.align		4
        /*0004*/ 	.word	0xffffffff
	.align		4
        /*0008*/ 	.word	0x00000000
	.align		4
        /*000c*/ 	.word	0xfffffffe
	.align		4
        /*0010*/ 	.word	0x00000000
	.align		4
        /*0014*/ 	.word	0xfffffffd
	.align		4
        /*0018*/ 	.word	0x00000000
	.align		4
        /*001c*/ 	.word	0xfffffffc


//--------------------- .text._Z20fib_iterative_kerneljPj --------------------------
	.section	.text._Z20fib_iterative_kerneljPj,"ax",@progbits
	.align	128
        .global         _Z20fib_iterative_kerneljPj
        .type           _Z20fib_iterative_kerneljPj,@function
        .size           _Z20fib_iterative_kerneljPj,(.L_x_13 - _Z20fib_iterative_kerneljPj)
        .other          _Z20fib_iterative_kerneljPj,@"STO_CUDA_ENTRY STV_DEFAULT"
_Z20fib_iterative_kerneljPj:
.text._Z20fib_iterative_kerneljPj:
[----:B------:R-:W-:Y:S08]  /*0000*/  LDC R1, c[0x0][0x37c] ;  /* 0x0000df00ff017b82 */ /* 0x000ff00000000800 */
[----:B------:R-:W0:Y:S01]  /*0010*/  LDC R0, c[0x0][0x380] ;  /* 0x0000e000ff007b82 */ /* 0x000e220000000800 */
[----:B------:R-:W1:Y:S01]  /*0020*/  LDCU UR6, c[0x0][0x380] ;  /* 0x00007000ff0677ac */ /* 0x000e620008000800 */
[----:B------:R-:W2:Y:S01]  /*0030*/  LDCU.64 UR4, c[0x0][0x358] ;  /* 0x00006b00ff0477ac */ /* 0x000ea20008000a00 */
[----:B-1----:R-:W-:Y:S01]  /*0040*/  IMAD.U32 R5, RZ, RZ, UR6 ;  /* 0x00000006ff057e24 */ /* 0x002fe2000f8e00ff */
[----:B0-----:R-:W-:-:S13]  /*0050*/  ISETP.GE.U32.AND P0, PT, R0, 0x2, PT ;  /* 0x000000020000780c */ /* 0x001fda0003f06070 */
[----:B--2---:R-:W-:Y:S05]  /*0060*/  @!P0 BRA `(.L_x_0) ;  /* 0x0000000400188947 */ /* 0x004fea0003800000 */
[----:B------:R-:W-:Y:S02]  /*0070*/  IMAD.MOV.U32 R3, RZ, RZ, 0x3 ;  /* 0x00000003ff037424 */ /* 0x000fe400078e00ff */
[----:B------:R-:W-:Y:S02]  /*0080*/  HFMA2 R5, -RZ, RZ, 0, 5.9604644775390625e-08 ;  /* 0x00000001ff057431 */ /* 0x000fe400000001ff */
[----:B------:R-:W-:Y:S01]  /*0090*/  IMAD.MOV.U32 R4, RZ, RZ, RZ ;  /* 0x000000ffff047224 */ /* 0x000fe200078e00ff */
[----:B------:R-:W-:-:S04]  /*00a0*/  VIADDMNMX.U32 R0, R0, 0x1, R3, !PT ;  /* 0x0000000100007846 */ /* 0x000fc80007800003 */
[----:B------:R-:W-:-:S04]  /*00b0*/  IADD3 R2, PT, PT, R0, -0x3, RZ ;  /* 0xfffffffd00027810 */ /* 0x000fc80007ffe0ff */
[----:B------:R-:W-:Y:S01]  /*00c0*/  ISETP.GE.U32.AND P0, PT, R2, 0x3, PT ;  /* 0x000000030200780c */ /* 0x000fe20003f06070 */
[----:B------:R-:W-:-:S05]  /*00d0*/  VIADD R2, R0, 0xfffffffe ;  /* 0xfffffffe00027836 */ /* 0x000fca0000000000 */
[----:B------:R-:W-:-:S07]  /*00e0*/  LOP3.LUT R0, R2, 0x3, RZ, 0xc0, !PT ;  /* 0x0000000302007812 */ /* 0x000fce00078ec0ff */
[----:B------:R-:W-:Y:S05]  /*00f0*/  @!P0 BRA `(.L_x_1) ;  /* 0x0000000000d08947 */ /* 0x000fea0003800000 */
[----:B------:R-:W-:Y:S01]  /*0100*/  LOP3.LUT R2, R2, 0xfffffffc, RZ, 0xc0, !PT ;  /* 0xfffffffc02027812 */ /* 0x000fe200078ec0ff */
[----:B------:R-:W-:Y:S01]  /*0110*/  IMAD.MOV.U32 R4, RZ, RZ, RZ ;  /* 0x000000ffff047224 */ /* 0x000fe200078e00ff */
[----:B------:R-:W-:-:S03]  /*0120*/  MOV R5, 0x1 ;  /* 0x0000000100057802 */ /* 0x000fc60000000f00 */
[----:B------:R-:W-:-:S05]  /*0130*/  IMAD.MOV R2, RZ, RZ, -R2 ;  /* 0x000000ffff027224 */ /* 0x000fca00078e0a02 */
[----:B------:R-:W-:-:S13]  /*0140*/  ISETP.GE.AND P0, PT, R2, RZ, PT ;  /* 0x000000ff0200720c */ /* 0x000fda0003f06270 */
[----:B------:R-:W-:Y:S05]  /*0150*/  @P0 BRA `(.L_x_2) ;  /* 0x00000000009c0947 */ /* 0x000fea0003800000 */
[----:B------:R-:W-:Y:S01]  /*0160*/  IMAD.MOV R3, RZ, RZ, -R2 ;  /* 0x000000ffff037224 */ /* 0x000fe200078e0a02 */
[----:B------:R-:W-:-:S04]  /*0170*/  PLOP3.LUT P0, PT, PT, PT, PT, 0x80, 0x8 ;  /* 0x000000000008781c */ /* 0x000fc80003f0f070 */
[----:B------:R-:W-:-:S13]  /*0180*/  ISETP.GT.AND P1, PT, R3, 0xc, PT ;  /* 0x0000000c0300780c */ /* 0x000fda0003f24270 */
[----:B------:R-:W-:Y:S05]  /*0190*/  @!P1 BRA `(.L_x_3) ;  /* 0x0000000000509947 */ /* 0x000fea0003800000 */
[----:B------:R-:W-:-:S13]  /*01a0*/  PLOP3.LUT P0, PT, PT, PT, PT, 0x8, 0x80 ;  /* 0x000000000080781c */ /* 0x000fda0003f0e170 */
.L_x_4:
[----:B------:R-:W-:Y:S01]  /*01b0*/  IMAD.IADD R4, R4, 0x1, R5 ;  /* 0x0000000104047824 */ /* 0x000fe200078e0205 */
[----:B------:R-:W-:-:S04]  /*01c0*/  IADD3 R2, PT, PT, R2, 0x10, RZ ;  /* 0x0000001002027810 */ /* 0x000fc80007ffe0ff */
[----:B------:R-:W-:Y:S02]  /*01d0*/  IADD3 R5, PT, PT, R4, R5, RZ ;  /* 0x0000000504057210 */ /* 0x000fe40007ffe0ff */
[----:B------:R-:W-:-:S03]  /*01e0*/  ISETP.GE.AND P1, PT, R2, -0xc, PT ;  /* 0xfffffff40200780c */ /* 0x000fc60003f26270 */
[----:B------:R-:W-:-:S04]  /*01f0*/  IMAD.IADD R4, R4, 0x1, R5 ;  /* 0x0000000104047824 */ /* 0x000fc800078e0205 */
[----:B------:R-:W-:-:S05]  /*0200*/  IMAD.IADD R5, R5, 0x1, R4 ;  /* 0x0000000105057824 */ /* 0x000fca00078e0204 */
[----:B------:R-:W-:-:S05]  /*0210*/  IADD3 R4, PT, PT, R4, R5, RZ ;  /* 0x0000000504047210 */ /* 0x000fca0007ffe0ff */
[----:B------:R-:W-:-:S04]  /*0220*/  IMAD.IADD R5, R5, 0x1, R4 ;  /* 0x0000000105057824 */ /* 0x000fc800078e0204 */
[----:B------:R-:W-:-:S05]  /*0230*/  IMAD.IADD R4, R4, 0x1, R5 ;  /* 0x0000000104047824 */ /* 0x000fca00078e0205 */
[----:B------:R-:W-:-:S05]  /*0240*/  IADD3 R5, PT, PT, R5, R4, RZ ;  /* 0x0000000405057210 */ /* 0x000fca0007ffe0ff */
[----:B------:R-:W-:-:S04]  /*0250*/  IMAD.IADD R4, R4, 0x1, R5 ;  /* 0x0000000104047824 */ /* 0x000fc800078e0205 */
[----:B------:R-:W-:-:S05]  /*0260*/  IMAD.IADD R5, R5, 0x1, R4 ;  /* 0x0000000105057824 */ /* 0x000fca00078e0204 */
[----:B------:R-:W-:-:S05]  /*0270*/  IADD3 R4, PT, PT, R4, R5, RZ ;  /* 0x0000000504047210 */ /* 0x000fca0007ffe0ff */
[----:B------:R-:W-:-:S04]  /*0280*/  IMAD.IADD R5, R5, 0x1, R4 ;  /* 0x0000000105057824 */ /* 0x000fc800078e0204 */
[----:B------:R-:W-:-:S04]  /*0290*/  IMAD.IADD R4, R4, 0x1, R5 ;  /* 0x0000000104047824 */ /* 0x000fc800078e0205 */
[----:B------:R-:W-:-:S04]  /*02a0*/  IMAD.IADD R5, R5, 0x1, R4 ;  /* 0x0000000105057824 */ /* 0x000fc800078e0204 */
[----:B------:R-:W-:-:S05]  /*02b0*/  IMAD.IADD R4, R4, 0x1, R5 ;  /* 0x0000000104047824 */ /* 0x000fca00078e0205 */
[----:B------:R-:W-:Y:S01]  /*02c0*/  IADD3 R5, PT, PT, R5, R4, RZ ;  /* 0x0000000405057210 */ /* 0x000fe20007ffe0ff */
[----:B------:R-:W-:Y:S06]  /*02d0*/  @!P1 BRA `(.L_x_4) ;  /* 0xfffffffc00b49947 */ /* 0x000fec000383ffff */
.L_x_3:
[----:B------:R-:W-:-:S05]  /*02e0*/  IMAD.MOV R3, RZ, RZ, -R2 ;  /* 0x000000ffff037224 */ /* 0x000fca00078e0a02 */
[----:B------:R-:W-:-:S13]  /*02f0*/  ISETP.GT.AND P1, PT, R3, 0x4, PT ;  /* 0x000000040300780c */ /* 0x000fda0003f24270 */
[----:B------:R-:W-:Y:S05]  /*0300*/  @!P1 BRA `(.L_x_5) ;  /* 0x0000000000289947 */ /* 0x000fea0003800000 */
[C---:B------:R-:W-:Y:S01]  /*0310*/  IMAD.IADD R4, R5.reuse, 0x1, R4 ;  /* 0x0000000105047824 */ /* 0x040fe200078e0204 */
[----:B------:R-:W-:Y:S02]  /*0320*/  PLOP3.LUT P0, PT, PT, PT, PT, 0x8, 0x80 ;  /* 0x000000000080781c */ /* 0x000fe40003f0e170 */
[----:B------:R-:W-:Y:S02]  /*0330*/  IADD3 R2, PT, PT, R2, 0x8, RZ ;  /* 0x0000000802027810 */ /* 0x000fe40007ffe0ff */
[----:B------:R-:W-:-:S05]  /*0340*/  IADD3 R5, PT, PT, R5, R4, RZ ;  /* 0x0000000405057210 */ /* 0x000fca0007ffe0ff */
[----:B------:R-:W-:-:S04]  /*0350*/  IMAD.IADD R4, R4, 0x1, R5 ;  /* 0x0000000104047824 */ /* 0x000fc800078e0205 */
[----:B------:R-:W-:-:S05]  /*0360*/  IMAD.IADD R5, R5, 0x1, R4 ;  /* 0x0000000105057824 */ /* 0x000fca00078e0204 */
[----:B------:R-:W-:-:S05]  /*0370*/  IADD3 R4, PT, PT, R4, R5, RZ ;  /* 0x0000000504047210 */ /* 0x000fca0007ffe0ff */
[----:B------:R-:W-:-:S04]  /*0380*/  IMAD.IADD R5, R5, 0x1, R4 ;  /* 0x0000000105057824 */ /* 0x000fc800078e0204 */
[----:B------:R-:W-:-:S04]  /*0390*/  IMAD.IADD R4, R4, 0x1, R5 ;  /* 0x0000000104047824 */ /* 0x000fc800078e0205 */
[----:B------:R-:W-:-:S07]  /*03a0*/  IMAD.IADD R5, R5, 0x1, R4 ;  /* 0x0000000105057824 */ /* 0x000fce00078e0204 */
.L_x_5:
[----:B------:R-:W-:-:S13]  /*03b0*/  ISETP.NE.OR P0, PT, R2, RZ, P0 ;  /* 0x000000ff0200720c */ /* 0x000fda0000705670 */
[----:B------:R-:W-:Y:S05]  /*03c0*/  @!P0 BRA `(.L_x_1) ;  /* 0x00000000001c8947 */ /* 0x000fea0003800000 */
.L_x_2:
[----:B------:R-:W-:Y:S01]  /*03d0*/  IADD3 R2, PT, PT, R2, 0x4, RZ ;  /* 0x0000000402027810 */ /* 0x000fe20007ffe0ff */
[----:B------:R-:W-:-:S03]  /*03e0*/  IMAD.IADD R4, R4, 0x1, R5 ;  /* 0x0000000104047824 */ /* 0x000fc600078e0205 */
[----:B------:R-:W-:Y:S01]  /*03f0*/  ISETP.NE.AND P0, PT, R2, RZ, PT ;  /* 0x000000ff0200720c */ /* 0x000fe20003f05270 */
[----:B------:R-:W-:-:S05]  /*0400*/  IMAD.IADD R5, R4, 0x1, R5 ;  /* 0x0000000104057824 */ /* 0x000fca00078e0205 */
[----:B------:R-:W-:-:S05]  /*0410*/  IADD3 R4, PT, PT, R4, R5, RZ ;  /* 0x0000000504047210 */ /* 0x000fca0007ffe0ff */
[----:B------:R-:W-:Y:S02]  /*0420*/  IMAD.IADD R5, R5, 0x1, R4 ;  /* 0x0000000105057824 */ /* 0x000fe400078e0204 */
[----:B------:R-:W-:Y:S05]  /*0430*/  @P0 BRA `(.L_x_2) ;  /* 0xfffffffc00e40947 */ /* 0x000fea000383ffff */
.L_x_1:
[----:B------:R-:W-:-:S13]  /*0440*/  ISETP.NE.AND P0, PT, R0, RZ, PT ;  /* 0x000000ff0000720c */ /* 0x000fda0003f05270 */
[----:B------:R-:W-:Y:S05]  /*0450*/  @!P0 BRA `(.L_x_0) ;  /* 0x00000000001c8947 */ /* 0x000fea0003800000 */
[----:B------:R-:W-:-:S07]  /*0460*/  IADD3 R0, PT, PT, -R0, RZ, RZ ;  /* 0x000000ff00007210 */ /* 0x000fce0007ffe1ff */
.L_x_6:
[----:B------:R-:W-:Y:S01]  /*0470*/  VIADD R0, R0, 0x1 ;  /* 0x0000000100007836 */ /* 0x000fe20000000000 */
[----:B------:R-:W-:Y:S01]  /*0480*/  MOV R2, R5 ;  /* 0x0000000500027202 */ /* 0x000fe20000000f00 */
[----:B------:R-:W-:-:S03]  /*0490*/  IMAD.IADD R5, R4, 0x1, R5 ;  /* 0x0000000104057824 */ /* 0x000fc600078e0205 */
[----:B------:R-:W-:Y:S02]  /*04a0*/  ISETP.NE.AND P0, PT, R0, RZ, PT ;  /* 0x000000ff0000720c */ /* 0x000fe40003f05270 */
[----:B------:R-:W-:-:S11]  /*04b0*/  MOV R4, R2 ;  /* 0x0000000200047202 */ /* 0x000fd60000000f00 */
[----:B------:R-:W-:Y:S05]  /*04c0*/  @P0 BRA `(.L_x_6) ;  /* 0xfffffffc00e80947 */ /* 0x000fea000383ffff */
.L_x_0:
[----:B------:R-:W0:Y:S02]  /*04d0*/  LDC.64 R2, c[0x0][0x388] ;  /* 0x0000e200ff027b82 */ /* 0x000e240000000a00 */
[----:B0-----:R-:W-:Y:S01]  /*04e0*/  STG.E desc[UR4][R2.64], R5 ;  /* 0x0000000502007986 */ /* 0x001fe2000c101904 */
[----:B------:R-:W-:Y:S05]  /*04f0*/  EXIT ;  /* 0x000000000000794d */ /* 0x000fea0003800000 */
.L_x_7:
[----:B------:R-:W-:-:S00]  /*0500*/  BRA `(.L_x_7) ;  /* 0xfffffffc00fc7947 */ /* 0x000fc0000383ffff */
[----:B------:R-:W-:-:S00]  /*0510*/  NOP ;  /* 0x0000000000007918 */ /* 0x000fc00000000000 */
        /* <DEDUP_REMOVED lines=14> */
.L_x_13:


//--------------------- .text._Z20fib_recursive_kerneljPj --------------------------
	.section	.text._Z20fib_recursive_kerneljPj,"ax",@progbits
	.align	128
        .global         _Z20fib_recursive_kerneljPj
        .type           _Z20fib_recursive_kerneljPj,@function
        .size           _Z20fib_recursive_kerneljPj,(.L_x_12 - _Z20fib_recursive_kerneljPj)
        .other          _Z20fib_recursive_kerneljPj,@"STO_CUDA_ENTRY STV_DEFAULT"
_Z20fib_recursive_kerneljPj:
.text._Z20fib_recursive_kerneljPj:
[----:B------:R-:W0:Y:S01]  /*0000*/  LDC R1, c[0x0][0x37c] ;  /* 0x0000df00ff017b82 */ /* 0x000e220000000800 */
[----:B------:R-:W1:Y:S01]  /*0010*/  LDCU UR4, c[0x0][0x380] ;  /* 0x00007000ff0477ac */ /* 0x000e620008000800 */
[----:B------:R-:W-:Y:S01]  /*0020*/  MOV R20, 0x70 ;  /* 0x0000007000147802 */ /* 0x000fe20000000f00 */
[----:B------:R-:W-:Y:S01]  /*0030*/  IMAD.MOV.U32 R21, RZ, RZ, 0x0 ;  /* 0x00000000ff157424 */ /* 0x000fe200078e00ff */
[----:B------:R-:W2:Y:S01]  /*0040*/  LDCU.64 UR36, c[0x0][0x358] ;  /* 0x00006b00ff2477ac */ /* 0x000ea20008000a00 */
[----:B-1----:R-:W-:-:S07]  /*0050*/  IMAD.U32 R4, RZ, RZ, UR4 ;  /* 0x00000004ff047e24 */ /* 0x002fce000f8e00ff */
[----:B0-2---:R-:W-:Y:S05]  /*0060*/  CALL.REL.NOINC `($_Z20fib_recursive_kerneljPj$_Z20fib_recursive_devicej) ;  /* 0x00000000000c7944 */ /* 0x005fea0003c00000 */
[----:B------:R-:W0:Y:S02]  /*0070*/  LDC.64 R2, c[0x0][0x388] ;  /* 0x0000e200ff027b82 */ /* 0x000e240000000a00 */
[----:B0-----:R-:W-:Y:S01]  /*0080*/  STG.E desc[UR36][R2.64], R4 ;  /* 0x0000000402007986 */ /* 0x001fe2000c101924 */
[----:B------:R-:W-:Y:S05]  /*0090*/  EXIT ;  /* 0x000000000000794d */ /* 0x000fea0003800000 */
        .type           $_Z20fib_recursive_kerneljPj$_Z20fib_recursive_devicej,@function
        .size           $_Z20fib_recursive_kerneljPj$_Z20fib_recursive_devicej,(.L_x_12 - $_Z20fib_recursive_kerneljPj$_Z20fib_recursive_devicej)
$_Z20fib_recursive_kerneljPj$_Z20fib_recursive_devicej:
[----:B------:R-:W-:-:S05]  /*00a0*/  IADD3 R1, PT, PT, R1, -0x18, RZ ;  /* 0xffffffe801017810 */ /* 0x000fca0007ffe0ff */
[----:B------:R-:W-:Y:S04]  /*00b0*/  STL [R1+0x10], R21 ;  /* 0x0000101501007387 */ /* 0x000fe80000100800 */
[----:B------:R-:W-:Y:S04]  /*00c0*/  STL [R1+0xc], R20 ;  /* 0x00000c1401007387 */ /* 0x000fe80000100800 */
[----:B------:R-:W-:Y:S04]  /*00d0*/  STL [R1+0x8], R17 ;  /* 0x0000081101007387 */ /* 0x000fe80000100800 */
[----:B------:R0:W-:Y:S04]  /*00e0*/  STL [R1+0x4], R16 ;  /* 0x0000041001007387 */ /* 0x0001e80000100800 */
[----:B------:R1:W-:Y:S01]  /*00f0*/  STL [R1], R2 ;  /* 0x0000000201007387 */ /* 0x0003e20000100800 */
[----:B0-----:R-:W0:Y:S05]  /*0100*/  BMOV.32.CLEAR R16, B6 ;  /* 0x0000000006107355 */ /* 0x001e2a0000100000 */
[----:B-1----:R-:W-:-:S05]  /*0110*/  IMAD.MOV.U32 R2, RZ, RZ, R4 ;  /* 0x000000ffff027224 */ /* 0x002fca00078e0004 */
[----:B------:R-:W-:Y:S01]  /*0120*/  ISETP.GE.U32.AND P0, PT, R2, 0x2, PT ;  /* 0x000000020200780c */ /* 0x000fe20003f06070 */
[----:B------:R-:W-:Y:S01]  /*0130*/  BSSY.RECONVERGENT B6, `(.L_x_8) ;  /* 0x000000d000067945 */ /* 0x000fe20003800200 */
[----:B------:R-:W-:-:S11]  /*0140*/  IMAD.MOV.U32 R17, RZ, RZ, RZ ;  /* 0x000000ffff117224 */ /* 0x000fd600078e00ff */
[----:B0-----:R-:W-:Y:S05]  /*0150*/  @!P0 BRA `(.L_x_9) ;  /* 0x0000000000288947 */ /* 0x001fea0003800000 */
.L_x_10:
[C---:B------:R-:W-:Y:S01]  /*0160*/  IADD3 R4, PT, PT, R2.reuse, -0x2, RZ ;  /* 0xfffffffe02047810 */ /* 0x040fe20007ffe0ff */
[----:B------:R-:W-:Y:S01]  /*0170*/  VIADD R2, R2, 0xffffffff ;  /* 0xffffffff02027836 */ /* 0x000fe20000000000 */
[----:B------:R-:W-:Y:S01]  /*0180*/  MOV R20, 0x1d0 ;  /* 0x000001d000147802 */ /* 0x000fe20000000f00 */
[----:B------:R-:W-:-:S03]  /*0190*/  IMAD.MOV.U32 R21, RZ, RZ, 0x0 ;  /* 0x00000000ff157424 */ /* 0x000fc600078e00ff */
[----:B------:R-:W-:-:S04]  /*01a0*/  ISETP.GE.U32.AND P0, PT, R2, 0x2, PT ;  /* 0x000000020200780c */ /* 0x000fc80003f06070 */
[----:B------:R-:W-:-:S09]  /*01b0*/  P2R R0, PR, RZ, 0x1 ;  /* 0x00000001ff007803 */ /* 0x000fd20000000000 */
[----:B------:R-:W-:Y:S05]  /*01c0*/  CALL.REL.NOINC `($_Z20fib_recursive_kerneljPj$_Z20fib_recursive_devicej) ;  /* 0xfffffffc00b47944 */ /* 0x000fea0003c3ffff */
[----:B------:R-:W-:Y:S02]  /*01d0*/  ISETP.GE.U32.AND P6, PT, R2, 0x2, PT ;  /* 0x000000020200780c */ /* 0x000fe40003fc6070 */
[----:B------:R-:W-:-:S11]  /*01e0*/  IADD3 R17, PT, PT, R17, R4, RZ ;  /* 0x0000000411117210 */ /* 0x000fd60007ffe0ff */
[----:B------:R-:W-:Y:S05]  /*01f0*/  @P6 BRA `(.L_x_10) ;  /* 0xfffffffc00d86947 */ /* 0x000fea000383ffff */
.L_x_9:
[----:B------:R-:W-:Y:S05]  /*0200*/  BSYNC.RECONVERGENT B6 ;  /* 0x0000000000067941 */ /* 0x000fea0003800200 */
.L_x_8:
[----:B------:R-:W2:Y:S01]  /*0210*/  LDL R20, [R1+0xc] ;  /* 0x00000c0001147983 */ /* 0x000ea20000100800 */
[----:B------:R0:W-:Y:S05]  /*0220*/  BMOV.32 B6, R16 ;  /* 0x0000001006007356 */ /* 0x0001ea0000000000 */
[----:B------:R-:W2:Y:S01]  /*0230*/  LDL R21, [R1+0x10] ;  /* 0x0000100001157983 */ /* 0x000ea20000100800 */
[----:B------:R-:W-:-:S03]  /*0240*/  IMAD.IADD R4, R2, 0x1, R17 ;  /* 0x0000000102047824 */ /* 0x000fc600078e0211 */
[----:B------:R-:W2:Y:S04]  /*0250*/  LDL R2, [R1] ;  /* 0x0000000001027983 */ /* 0x000ea80000100800 */
[----:B0-----:R-:W2:Y:S04]  /*0260*/  LDL R16, [R1+0x4] ;  /* 0x0000040001107983 */ /* 0x001ea80000100800 */
[----:B------:R0:W2:Y:S02]  /*0270*/  LDL R17, [R1+0x8] ;  /* 0x0000080001117983 */ /* 0x0000a40000100800 */
[----:B0-----:R-:W-:Y:S01]  /*0280*/  IADD3 R1, PT, PT, R1, 0x18, RZ ;  /* 0x0000001801017810 */ /* 0x001fe20007ffe0ff */
[----:B--2---:R-:W-:Y:S06]  /*0290*/  RET.REL.NODEC R20 `(_Z20fib_recursive_kerneljPj) ;  /* 0xfffffffc14587950 */ /* 0x004fec0003c3ffff */
.L_x_11:
        /* <DEDUP_REMOVED lines=14> */
.L_x_12:


//--------------------- .nv.shared.reserved.0     --------------------------
	.section	.nv.shared.reserved.0,"aw",@nobits
	.weak		__nv_reservedSMEM_offset_0_alias
	.size		__nv_reservedSMEM_offset_0_alias, 0, 64
	.other		__nv_reservedSMEM_offset_0_alias,@"STO_CUDA_RESERVED_SHARED STV_DEFAULT"
__nv_reservedSMEM_offset_0_alias:
	.zero		0
	.zero		64


//--------------------- .nv.constant0._Z20fib_iterative_kerneljPj --------------------------
	.section	.nv.constant0._Z20fib_iterative_kerneljPj,"a",@progbits
	.sectionflags	@""
	.align	4
.nv.constant0._Z20fib_iterative_kerneljPj:
	.zero		912


//--------------------- .nv.constant0._Z20fib_recursive_kerneljPj --------------------------
	.section	.nv.constant0._Z20fib_recursive_kerneljPj,"a",@progbits
	.sectionflags	@""
	.align	4
.nv.constant0._Z20fib_recursive_kerneljPj:
	.zero		912


//--------------------- SYMBOLS --------------------------

	.type		.nv.reservedSmem.offset0,@object
	.size		.nv.reservedSmem.offset0,0x4
